	.headerflags	@"EF_CUDA_TEXMODE_UNIFIED EF_CUDA_64BIT_ADDRESS EF_CUDA_ACCELERATORS EF_CUDA_SM90 EF_CUDA_VIRTUAL_SM(EF_CUDA_SM90)"
	.elftype	@"ET_EXEC"


//--------------------- .nv.info                  --------------------------
	.section	.nv.info,"",@"SHT_CUDA_INFO"
	.align	4


	//----- nvinfo : EIATTR_REGCOUNT
	.align		4
        /*0000*/ 	.byte	0x04, 0x2f
        /*0002*/ 	.short	(.L_1 - .L_0)
	.align		4
.L_0:
        /*0004*/ 	.word	index@(triton_poi_fused_convolution_20)
        /*0008*/ 	.word	0x0000001c


	//----- nvinfo : EIATTR_MIN_STACK_SIZE
	.align		4
.L_1:
        /*000c*/ 	.byte	0x04, 0x12
        /*000e*/ 	.short	(.L_3 - .L_2)
	.align		4
.L_2:
        /*0010*/ 	.word	index@(triton_poi_fused_convolution_20)
        /*0014*/ 	.word	0x00000000


	//----- nvinfo : EIATTR_FRAME_SIZE
	.align		4
.L_3:
        /*0018*/ 	.byte	0x04, 0x11
        /*001a*/ 	.short	(.L_5 - .L_4)
	.align		4
.L_4:
        /*001c*/ 	.word	index@(triton_poi_fused_convolution_20)
        /*0020*/ 	.word	0x00000000


	//----- nvinfo : EIATTR_MIN_STACK_SIZE
	.align		4
.L_5:
        /*0024*/ 	.byte	0x04, 0x12
        /*0026*/ 	.short	(.L_7 - .L_6)
	.align		4
.L_6:
        /*0028*/ 	.word	index@(triton_poi_fused_convolution_20)
        /*002c*/ 	.word	0x00000000
.L_7:


//--------------------- .nv.info.triton_poi_fused_convolution_20 --------------------------
	.section	.nv.info.triton_poi_fused_convolution_20,"",@"SHT_CUDA_INFO"
	.sectionflags	@""
	.align	4


	//----- nvinfo : EIATTR_CUDA_API_VERSION
	.align		4
        /*0000*/ 	.byte	0x04, 0x37
        /*0002*/ 	.short	(.L_9 - .L_8)
.L_8:
        /*0004*/ 	.word	0x0000007c


	//----- nvinfo : EIATTR_KPARAM_INFO
	.align		4
.L_9:
        /*0008*/ 	.byte	0x04, 0x17
        /*000a*/ 	.short	(.L_11 - .L_10)
.L_10:
        /*000c*/ 	.word	0x00000000
        /*0010*/ 	.short	0x0004
        /*0012*/ 	.short	0x001c
        /*0014*/ 	.byte	0x00, 0xf0, 0x11, 0x00


	//----- nvinfo : EIATTR_KPARAM_INFO
	.align		4
.L_11:
        /*0018*/ 	.byte	0x04, 0x17
        /*001a*/ 	.short	(.L_13 - .L_12)
.L_12:
        /*001c*/ 	.word	0x00000000
        /*0020*/ 	.short	0x0003
        /*0022*/ 	.short	0x0018
        /*0024*/ 	.byte	0x00, 0xf0, 0x11, 0x00


	//----- nvinfo : EIATTR_KPARAM_INFO
	.align		4
.L_13:
        /*0028*/ 	.byte	0x04, 0x17
        /*002a*/ 	.short	(.L_15 - .L_14)
.L_14:
        /*002c*/ 	.word	0x00000000
        /*0030*/ 	.short	0x0002
        /*0032*/ 	.short	0x0010
        /*0034*/ 	.byte	0x00, 0xf4, 0x21, 0x00


	//----- nvinfo : EIATTR_KPARAM_INFO
	.align		4
.L_15:
        /*0038*/ 	.byte	0x04, 0x17
        /*003a*/ 	.short	(.L_17 - .L_16)
.L_16:
        /*003c*/ 	.word	0x00000000
        /*0040*/ 	.short	0x0001
        /*0042*/ 	.short	0x0008
        /*0044*/ 	.byte	0x00, 0xf4, 0x21, 0x00


	//----- nvinfo : EIATTR_KPARAM_INFO
	.align		4
.L_17:
        /*0048*/ 	.byte	0x04, 0x17
        /*004a*/ 	.short	(.L_19 - .L_18)
.L_18:
        /*004c*/ 	.word	0x00000000
        /*0050*/ 	.short	0x0000
        /*0052*/ 	.short	0x0000
        /*0054*/ 	.byte	0x00, 0xf4, 0x21, 0x00


	//----- nvinfo : EIATTR_SPARSE_MMA_MASK
	.align		4
.L_19:
        /*0058*/ 	.byte	0x03, 0x50
        /*005a*/ 	.short	0x0000


	//----- nvinfo : EIATTR_MAXREG_COUNT
	.align		4
        /*005c*/ 	.byte	0x03, 0x1b
        /*005e*/ 	.short	0x00ff


	//----- nvinfo : EIATTR_EXIT_INSTR_OFFSETS
	.align		4
        /*0060*/ 	.byte	0x04, 0x1c
        /*0062*/ 	.short	(.L_21 - .L_20)


	//   ....[0]....
.L_20:
        /*0064*/ 	.word	0x00000560


	//   ....[1]....
        /*0068*/ 	.word	0x00000580


	//----- nvinfo : EIATTR_REQNTID
	.align		4
.L_21:
        /*006c*/ 	.byte	0x04, 0x10
        /*006e*/ 	.short	(.L_23 - .L_22)
.L_22:
        /*0070*/ 	.word	0x00000080
        /*0074*/ 	.word	0x00000001
        /*0078*/ 	.word	0x00000001


	//----- nvinfo : EIATTR_CBANK_PARAM_SIZE
	.align		4
.L_23:
        /*007c*/ 	.byte	0x03, 0x19
        /*007e*/ 	.short	0x0020


	//----- nvinfo : EIATTR_PARAM_CBANK
	.align		4
        /*0080*/ 	.byte	0x04, 0x0a
        /*0082*/ 	.short	(.L_25 - .L_24)
	.align		4
.L_24:
        /*0084*/ 	.word	index@(.nv.constant0.triton_poi_fused_convolution_20)
        /*0088*/ 	.short	0x0210
        /*008a*/ 	.short	0x0020


	//----- nvinfo : EIATTR_SW_WAR
	.align		4
.L_25:
        /*008c*/ 	.byte	0x04, 0x36
        /*008e*/ 	.short	(.L_27 - .L_26)
.L_26:
        /*0090*/ 	.word	0x00000008
.L_27:


//--------------------- .nv.callgraph             --------------------------
	.section	.nv.callgraph,"",@"SHT_CUDA_CALLGRAPH"
	.align	4
	.sectionentsize	8
	.align		4
        /*0000*/ 	.word	0x00000000
	.align		4
        /*0004*/ 	.word	0xffffffff
	.align		4
        /*0008*/ 	.word	0x00000000
	.align		4
        /*000c*/ 	.word	0xfffffffe
	.align		4
        /*0010*/ 	.word	0x00000000
	.align		4
        /*0014*/ 	.word	0xfffffffd
	.align		4
        /*0018*/ 	.word	0x00000000
	.align		4
        /*001c*/ 	.word	0xfffffffc


//--------------------- .text.triton_poi_fused_convolution_20 --------------------------
	.section	.text.triton_poi_fused_convolution_20,"ax",@progbits
	.sectionflags	@"SHF_BARRIERS=1"
	.align	128
        .global         triton_poi_fused_convolution_20
        .type           triton_poi_fused_convolution_20,@function
        .size           triton_poi_fused_convolution_20,(.L_x_1 - triton_poi_fused_convolution_20)
        .other          triton_poi_fused_convolution_20,@"STO_CUDA_ENTRY STV_DEFAULT"
triton_poi_fused_convolution_20:
.text.triton_poi_fused_convolution_20:
[----:B------:R-:W0:Y:S02]  /*0000*/  LDC R1, c[0x0][0x28] ;  /* 0x00000a00ff017b82 */ /* 0x000e240000000800 */
[----:B------:R-:W1:Y:S01]  /*0010*/  S2R R18, SR_TID.X ;  /* 0x0000000000127919 */ /* 0x000e620000002100 */
[----:B------:R-:W2:Y:S01]  /*0020*/  LDC.64 R4, c[0x0][0x210] ;  /* 0x00008400ff047b82 */ /* 0x000ea20000000a00 */
[----:B------:R-:W-:Y:S01]  /*0030*/  CS2R R10, SRZ ;  /* 0x00000000000a7805 */ /* 0x000fe2000001ff00 */
[----:B------:R-:W-:Y:S01]  /*0040*/  ULDC.64 UR6, c[0x0][0x208] ;  /* 0x0000820000067ab9 */ /* 0x000fe20000000a00 */
[----:B------:R-:W3:Y:S01]  /*0050*/  S2R R0, SR_CTAID.X ;  /* 0x0000000000007919 */ /* 0x000ee20000002500 */
[----:B------:R-:W-:Y:S02]  /*0060*/  CS2R R12, SRZ ;  /* 0x00000000000c7805 */ /* 0x000fe4000001ff00 */
[----:B------:R-:W-:Y:S01]  /*0070*/  CS2R R14, SRZ ;  /* 0x00000000000e7805 */ /* 0x000fe2000001ff00 */
[----:B------:R-:W4:Y:S01]  /*0080*/  S2R R2, SR_CTAID.Y ;  /* 0x0000000000027919 */ /* 0x000f220000002600 */
[----:B-1----:R-:W-:Y:S01]  /*0090*/  SHF.R.U32.HI R3, RZ, 0x3, R18 ;  /* 0x00000003ff037819 */ /* 0x002fe20000011612 */
[----:B------:R-:W-:-:S02]  /*00a0*/  IMAD.SHL.U32 R21, R18, 0x4, RZ ;  /* 0x0000000412157824 */ /* 0x000fc400078e00ff */
[----:B---3--:R-:W-:Y:S01]  /*00b0*/  IMAD.SHL.U32 R0, R0, 0x20, RZ ;  /* 0x0000002000007824 */ /* 0x008fe200078e00ff */
[----:B------:R-:W-:Y:S01]  /*00c0*/  SGXT.U32 R3, R3, 0x4 ;  /* 0x000000040303781a */ /* 0x000fe20000000000 */
[----:B----4-:R-:W-:-:S03]  /*00d0*/  IMAD.SHL.U32 R20, R2, 0x20, RZ ;  /* 0x0000002002147824 */ /* 0x010fc600078e00ff */
[----:B------:R-:W-:Y:S02]  /*00e0*/  LOP3.LUT R8, R0, 0x1c, R21, 0xf8, !PT ;  /* 0x0000001c00087812 */ /* 0x000fe400078ef815 */
[----:B------:R-:W-:Y:S02]  /*00f0*/  LOP3.LUT R6, R20, R3, RZ, 0xfc, !PT ;  /* 0x0000000314067212 */ /* 0x000fe400078efcff */
[----:B------:R-:W-:Y:S02]  /*0100*/  LOP3.LUT R7, R20, 0x10, R3, 0xfe, !PT ;  /* 0x0000001014077812 */ /* 0x000fe400078efe03 */
[----:B------:R-:W-:Y:S01]  /*0110*/  ISETP.GE.AND P0, PT, R8, 0x40, PT ;  /* 0x000000400800780c */ /* 0x000fe20003f06270 */
[--C-:B------:R-:W-:Y:S02]  /*0120*/  IMAD R9, R6, 0x40, R8.reuse ;  /* 0x0000004006097824 */ /* 0x100fe400078e0208 */
[----:B------:R-:W-:Y:S02]  /*0130*/  IMAD R17, R7, 0x40, R8 ;  /* 0x0000004007117824 */ /* 0x000fe400078e0208 */
[----:B--2---:R-:W-:Y:S01]  /*0140*/  IMAD.WIDE R6, R9, 0x4, R4 ;  /* 0x0000000409067825 */ /* 0x004fe200078e0204 */
[----:B------:R-:W-:-:S03]  /*0150*/  CS2R R8, SRZ ;  /* 0x0000000000087805 */ /* 0x000fc6000001ff00 */
[----:B------:R-:W-:-:S04]  /*0160*/  IMAD.WIDE R16, R17, 0x4, R4 ;  /* 0x0000000411107825 */ /* 0x000fc800078e0204 */
[----:B------:R1:W2:Y:S04]  /*0170*/  @!P0 LDG.E.EL.128 R8, desc[UR6][R6.64] ;  /* 0x0000000606088981 */ /* 0x0002a8000c2e1d00 */
[----:B------:R3:W4:Y:S01]  /*0180*/  @!P0 LDG.E.EL.128 R12, desc[UR6][R16.64] ;  /* 0x00000006100c8981 */ /* 0x000722000c2e1d00 */
[----:B------:R-:W5:Y:S01]  /*0190*/  S2UR UR5, SR_CgaCtaId ;  /* 0x00000000000579c3 */ /* 0x000f620000008800 */
[C---:B------:R-:W-:Y:S01]  /*01a0*/  IMAD.SHL.U32 R4, R18.reuse, 0x80, RZ ;  /* 0x0000008012047824 */ /* 0x040fe200078e00ff */
[----:B------:R-:W-:Y:S01]  /*01b0*/  UMOV UR4, 0x400 ;  /* 0x0000040000047882 */ /* 0x000fe20000000000 */
[----:B------:R-:W-:Y:S01]  /*01c0*/  IMAD.SHL.U32 R5, R18, 0x2, RZ ;  /* 0x0000000212057824 */ /* 0x000fe200078e00ff */
[----:B------:R-:W-:Y:S02]  /*01d0*/  SHF.R.S32.HI R2, RZ, 0x1a, R2 ;  /* 0x0000001aff027819 */ /* 0x000fe40000011402 */
[----:B------:R-:W-:-:S02]  /*01e0*/  LOP3.LUT R18, R4, 0x380, RZ, 0xc0, !PT ;  /* 0x0000038004127812 */ /* 0x000fc400078ec0ff */
[----:B------:R-:W-:Y:S02]  /*01f0*/  LOP3.LUT R4, R21, 0x1fc, RZ, 0xc0, !PT ;  /* 0x000001fc15047812 */ /* 0x000fe400078ec0ff */
[----:B------:R-:W-:Y:S02]  /*0200*/  LOP3.LUT R19, R5, 0xf0, RZ, 0xc0, !PT ;  /* 0x000000f005137812 */ /* 0x000fe400078ec0ff */
[----:B------:R-:W-:Y:S02]  /*0210*/  LOP3.LUT R5, R18, R3, RZ, 0xfc, !PT ;  /* 0x0000000312057212 */ /* 0x000fe400078efcff */
[----:B-1----:R-:W-:Y:S02]  /*0220*/  LOP3.LUT R7, R4, 0x200, RZ, 0xfc, !PT ;  /* 0x0000020004077812 */ /* 0x002fe400078efcff */
[C---:B---3--:R-:W-:Y:S02]  /*0230*/  LOP3.LUT R16, R18.reuse, 0x20, RZ, 0xfc, !PT ;  /* 0x0000002012107812 */ /* 0x048fe400078efcff */
[----:B------:R-:W-:-:S02]  /*0240*/  LOP3.LUT R17, R18, 0x40, RZ, 0xfc, !PT ;  /* 0x0000004012117812 */ /* 0x000fc400078efcff */
[----:B------:R-:W-:Y:S02]  /*0250*/  SHF.R.U32.HI R22, RZ, 0x1, R7 ;  /* 0x00000001ff167819 */ /* 0x000fe40000011607 */
[----:B------:R-:W-:Y:S01]  /*0260*/  LOP3.LUT R20, R20, 0x1c, R21, 0xf8, !PT ;  /* 0x0000001c14147812 */ /* 0x000fe200078ef815 */
[----:B-----5:R-:W-:Y:S01]  /*0270*/  UPRMT UR4, UR5, 0x654, UR4 ;  /* 0x0000065405047896 */ /* 0x020fe20008000004 */
[----:B------:R-:W-:-:S04]  /*0280*/  SGXT R21, R2, 0x1 ;  /* 0x000000010215781a */ /* 0x000fc80000000200 */
[----:B------:R-:W-:Y:S01]  /*0290*/  LEA.HI R21, R21, R20, RZ, 0x9 ;  /* 0x0000001415157211 */ /* 0x000fe200078f48ff */
[----:B------:R-:W-:Y:S01]  /*02a0*/  VIADD R7, R19, UR4 ;  /* 0x0000000413077c36 */ /* 0x000fe20008000000 */
[C---:B------:R-:W-:Y:S02]  /*02b0*/  LEA.HI R6, R18.reuse, UR4, RZ, 0x1f ;  /* 0x0000000412067c11 */ /* 0x040fe4000f8ff8ff */
[----:B------:R-:W-:Y:S01]  /*02c0*/  LOP3.LUT R18, R18, 0x60, RZ, 0xfc, !PT ;  /* 0x0000006012127812 */ /* 0x000fe200078efcff */
[----:B------:R-:W-:Y:S01]  /*02d0*/  IMAD.SHL.U32 R2, R21, 0x40, RZ ;  /* 0x0000004015027824 */ /* 0x000fe200078e00ff */
[----:B------:R-:W-:Y:S01]  /*02e0*/  LEA.HI R16, R16, UR4, RZ, 0x1f ;  /* 0x0000000410107c11 */ /* 0x000fe2000f8ff8ff */
[----:B------:R-:W-:Y:S01]  /*02f0*/  IMAD R23, R5, 0x4, R6 ;  /* 0x0000000405177824 */ /* 0x000fe200078e0206 */
[----:B------:R-:W-:Y:S02]  /*0300*/  LEA.HI R6, R17, UR4, RZ, 0x1f ;  /* 0x0000000411067c11 */ /* 0x000fe4000f8ff8ff */
[----:B------:R-:W-:-:S02]  /*0310*/  LEA.HI R18, R18, UR4, RZ, 0x1f ;  /* 0x0000000412127c11 */ /* 0x000fc4000f8ff8ff */
[----:B------:R-:W-:Y:S01]  /*0320*/  LOP3.LUT R19, R22, 0x1f0, RZ, 0xc0, !PT ;  /* 0x000001f016137812 */ /* 0x000fe200078ec0ff */
[----:B------:R-:W-:Y:S01]  /*0330*/  IMAD R22, R5, 0x4, R16 ;  /* 0x0000000405167824 */ /* 0x000fe200078e0210 */
[----:B------:R-:W-:Y:S01]  /*0340*/  LOP3.LUT R21, R21, 0xfffffe00, RZ, 0xc0, !PT ;  /* 0xfffffe0015157812 */ /* 0x000fe200078ec0ff */
[C---:B------:R-:W-:Y:S02]  /*0350*/  IMAD R25, R5.reuse, 0x4, R6 ;  /* 0x0000000405197824 */ /* 0x040fe400078e0206 */
[----:B------:R-:W-:Y:S02]  /*0360*/  IMAD R24, R5, 0x4, R18 ;  /* 0x0000000405187824 */ /* 0x000fe400078e0212 */
[----:B------:R-:W-:Y:S02]  /*0370*/  VIADD R19, R19, UR4 ;  /* 0x0000000413137c36 */ /* 0x000fe40008000000 */
[C---:B------:R-:W-:Y:S02]  /*0380*/  IMAD R16, R4.reuse, 0x4, R7 ;  /* 0x0000000404107824 */ /* 0x040fe400078e0207 */
[----:B------:R-:W-:Y:S01]  /*0390*/  IMAD R4, R4, 0x4, R19 ;  /* 0x0000000404047824 */ /* 0x000fe200078e0213 */
[----:B--2---:R-:W-:Y:S04]  /*03a0*/  STS [R23], R8 ;  /* 0x0000000817007388 */ /* 0x004fe80000000800 */
[----:B------:R1:W-:Y:S04]  /*03b0*/  STS [R22+0x80], R9 ;  /* 0x0000800916007388 */ /* 0x0003e80000000800 */
[----:B------:R-:W-:Y:S04]  /*03c0*/  STS [R25+0x100], R10 ;  /* 0x0001000a19007388 */ /* 0x000fe80000000800 */
[----:B------:R2:W-:Y:S01]  /*03d0*/  STS [R24+0x180], R11 ;  /* 0x0001800b18007388 */ /* 0x0005e20000000800 */
[----:B-1----:R-:W1:Y:S03]  /*03e0*/  LDC.64 R8, c[0x0][0x220] ;  /* 0x00008800ff087b82 */ /* 0x002e660000000a00 */
[----:B----4-:R3:W-:Y:S04]  /*03f0*/  STS [R23+0x40], R12 ;  /* 0x0000400c17007388 */ /* 0x0107e80000000800 */
[----:B------:R4:W-:Y:S01]  /*0400*/  STS [R22+0xc0], R13 ;  /* 0x0000c00d16007388 */ /* 0x0009e20000000800 */
[----:B--2---:R-:W2:Y:S03]  /*0410*/  LDC.64 R10, c[0x0][0x218] ;  /* 0x00008600ff0a7b82 */ /* 0x004ea60000000a00 */
[----:B------:R-:W-:Y:S01]  /*0420*/  STS [R25+0x140], R14 ;  /* 0x0001400e19007388 */ /* 0x000fe20000000800 */
[----:B---3--:R-:W-:-:S03]  /*0430*/  LOP3.LUT R12, R2, 0xffff8000, RZ, 0xc0, !PT ;  /* 0xffff8000020c7812 */ /* 0x008fc600078ec0ff */
[----:B------:R-:W-:Y:S01]  /*0440*/  STS [R24+0x1c0], R15 ;  /* 0x0001c00f18007388 */ /* 0x000fe20000000800 */
[----:B------:R-:W-:Y:S02]  /*0450*/  LOP3.LUT R2, R0, R3, RZ, 0xfc, !PT ;  /* 0x0000000300027212 */ /* 0x000fe400078efcff */
[----:B------:R-:W-:Y:S01]  /*0460*/  LOP3.LUT R0, R0, 0x10, R3, 0xfe, !PT ;  /* 0x0000001000007812 */ /* 0x000fe200078efe03 */
[----:B------:R-:W-:Y:S01]  /*0470*/  BAR.SYNC.DEFER_BLOCKING 0x0 ;  /* 0x0000000000007b1d */ /* 0x000fe20000010000 */
[----:B------:R-:W-:Y:S02]  /*0480*/  IADD3 R21, R12, R20, -R21 ;  /* 0x000000140c157210 */ /* 0x000fe40007ffe815 */
[----:B------:R-:W-:Y:S02]  /*0490*/  ISETP.GE.AND P0, PT, R2, 0x40, PT ;  /* 0x000000400200780c */ /* 0x000fe40003f06270 */
[----:B------:R-:W-:Y:S01]  /*04a0*/  ISETP.GE.AND P1, PT, R0, 0x40, PT ;  /* 0x000000400000780c */ /* 0x000fe20003f26270 */
[----:B----4-:R-:W-:-:S02]  /*04b0*/  IMAD R13, R2, 0x200, R21 ;  /* 0x00000200020d7824 */ /* 0x010fc400078e0215 */
[----:B------:R-:W-:Y:S02]  /*04c0*/  IMAD R21, R0, 0x200, R21 ;  /* 0x0000020000157824 */ /* 0x000fe400078e0215 */
[----:B--2---:R-:W-:-:S04]  /*04d0*/  IMAD.WIDE R2, R13, 0x4, R10 ;  /* 0x000000040d027825 */ /* 0x004fc800078e020a */
[----:B------:R-:W-:-:S04]  /*04e0*/  IMAD.WIDE R10, R21, 0x4, R10 ;  /* 0x00000004150a7825 */ /* 0x000fc800078e020a */
[--C-:B-1----:R-:W-:Y:S01]  /*04f0*/  IMAD.WIDE R12, R13, 0x4, R8.reuse ;  /* 0x000000040d0c7825 */ /* 0x102fe200078e0208 */
[----:B------:R-:W1:Y:S03]  /*0500*/  LDS.128 R16, [R16] ;  /* 0x0000000010107984 */ /* 0x000e660000000c00 */
[----:B------:R-:W-:Y:S01]  /*0510*/  IMAD.WIDE R8, R21, 0x4, R8 ;  /* 0x0000000415087825 */ /* 0x000fe200078e0208 */
[----:B------:R-:W2:Y:S04]  /*0520*/  LDS.128 R4, [R4+0x800] ;  /* 0x0008000004047984 */ /* 0x000ea80000000c00 */
[----:B-1----:R1:W-:Y:S04]  /*0530*/  @!P0 STG.E.128 desc[UR6][R2.64], R16 ;  /* 0x0000001002008986 */ /* 0x0023e8000c101d06 */
[----:B--2---:R1:W-:Y:S04]  /*0540*/  @!P1 STG.E.128 desc[UR6][R10.64], R4 ;  /* 0x000000040a009986 */ /* 0x0043e8000c101d06 */
[----:B------:R1:W-:Y:S01]  /*0550*/  @!P0 STG.E.128 desc[UR6][R12.64], R16 ;  /* 0x000000100c008986 */ /* 0x0003e2000c101d06 */
[----:B------:R-:W-:Y:S05]  /*0560*/  @P1 EXIT ;  /* 0x000000000000194d */ /* 0x000fea0003800000 */
[----:B------:R-:W-:Y:S01]  /*0570*/  STG.E.128 desc[UR6][R8.64], R4 ;  /* 0x0000000408007986 */ /* 0x000fe2000c101d06 */
[----:B------:R-:W-:Y:S05]  /*0580*/  EXIT ;  /* 0x000000000000794d */ /* 0x000fea0003800000 */
.L_x_0:
[----:B------:R-:W-:-:S00]  /*0590*/  BRA `(.L_x_0) ;  /* 0xfffffffc00fc7947 */ /* 0x000fc0000383ffff */
[----:B------:R-:W-:-:S00]  /*05a0*/  NOP ;  /* 0x0000000000007918 */ /* 0x000fc00000000000 */
        /* <DEDUP_REMOVED lines=13> */
.L_x_1:


//--------------------- .nv.shared.triton_poi_fused_convolution_20 --------------------------
	.section	.nv.shared.triton_poi_fused_convolution_20,"aw",@nobits
	.sectionflags	@""
	.align	16
	.zero		1024


//--------------------- .nv.constant0.triton_poi_fused_convolution_20 --------------------------
	.section	.nv.constant0.triton_poi_fused_convolution_20,"a",@progbits
	.sectionflags	@""
	.align	4
.nv.constant0.triton_poi_fused_convolution_20:
	.zero		560
